//
// Generated by NVIDIA NVVM Compiler
//
// Compiler Build ID: CL-36424714
// Cuda compilation tools, release 13.0, V13.0.88
// Based on NVVM 20.0.0
//

.version 9.0
.target sm_100
.address_size 64

	// .globl	_Z3addPiS_S_
.extern .func  (.param .b32 func_retval0) vprintf
(
	.param .b64 vprintf_param_0,
	.param .b64 vprintf_param_1
)
;
.global .align 1 .b8 $str[29] = {71, 80, 85, 32, 58, 32, 99, 111, 109, 112, 117, 116, 101, 100, 32, 37, 100, 32, 43, 32, 37, 100, 32, 61, 32, 37, 100, 10};

.visible .entry _Z3addPiS_S_(
	.param .u64 .ptr .align 1 _Z3addPiS_S__param_0,
	.param .u64 .ptr .align 1 _Z3addPiS_S__param_1,
	.param .u64 .ptr .align 1 _Z3addPiS_S__param_2
)
{
	.local .align 8 .b8 	__local_depot0[16];
	.reg .b64 	%SP;
	.reg .b64 	%SPL;
	.reg .b32 	%r<8>;
	.reg .b64 	%rd<11>;

	mov.u64 	%SPL, __local_depot0;
	cvta.local.u64 	%SP, %SPL;
	ld.param.u64 	%rd1, [_Z3addPiS_S__param_0];
	ld.param.u64 	%rd2, [_Z3addPiS_S__param_1];
	ld.param.u64 	%rd3, [_Z3addPiS_S__param_2];
	cvta.to.global.u64 	%rd4, %rd3;
	cvta.to.global.u64 	%rd5, %rd2;
	cvta.to.global.u64 	%rd6, %rd1;
	add.u64 	%rd7, %SP, 0;
	add.u64 	%rd8, %SPL, 0;
	ld.global.u32 	%r1, [%rd6];
	ld.global.u32 	%r2, [%rd5];
	add.s32 	%r3, %r2, %r1;
	st.global.u32 	[%rd4], %r3;
	ld.global.u32 	%r4, [%rd6];
	ld.global.u32 	%r5, [%rd5];
	st.local.v2.u32 	[%rd8], {%r4, %r5};
	st.local.u32 	[%rd8+8], %r3;
	mov.u64 	%rd9, $str;
	cvta.global.u64 	%rd10, %rd9;
	{ // callseq 0, 0
	.param .b64 param0;
	st.param.b64 	[param0], %rd10;
	.param .b64 param1;
	st.param.b64 	[param1], %rd7;
	.param .b32 retval0;
	call.uni (retval0), 
	vprintf, 
	(
	param0, 
	param1
	);
	ld.param.b32 	%r6, [retval0];
	} // callseq 0
	ret;

}


// ===== COMPILED SASS (sm_100) =====

	.target	sm_100

	.elftype	@"ET_EXEC"


//--------------------- .note.nv.tkinfo           --------------------------
	.section	.note.nv.tkinfo,"",@"SHT_NOTE"
	.sectionflags	@"SHF_NOTE_NV_TKINFO"
	.tkinfo
        /*0018*/ 	.word	0x00000002
        /*0030*/ 	.string	""
        /*0030*/ 	.string	"ptxas"
        /*0030*/ 	.string	"Cuda compilation tools, release 13.0, V13.0.88"
        /*0030*/ 	.string	"Build cuda_13.0.r13.0/compiler.36424714_0"
        /*0030*/ 	.string	"-arch sm_100 -m 64 "



//--------------------- .note.nv.cuinfo           --------------------------
	.section	.note.nv.cuinfo,"",@"SHT_NOTE"
	.sectionflags	@"SHF_NOTE_NV_CUINFO"
        /*0018*/ 	.short	0x0002
        /*001a*/ 	.short	0x0064
        /*001c*/ 	.short	0x0082
	.zero		2


//--------------------- .nv.info                  --------------------------
	.section	.nv.info,"",@"SHT_CUDA_INFO"
	.align	4


	//----- nvinfo : EIATTR_REGCOUNT
	.align		4
        /*0000*/ 	.byte	0x04, 0x2f
        /*0002*/ 	.short	(.L_2 - .L_1)
	.align		4
.L_1:
        /*0004*/ 	.word	index@(_Z3addPiS_S_)
        /*0008*/ 	.word	0x00000018


	//----- nvinfo : EIATTR_FRAME_SIZE
	.align		4
.L_2:
        /*000c*/ 	.byte	0x04, 0x11
        /*000e*/ 	.short	(.L_4 - .L_3)
	.align		4
.L_3:
        /*0010*/ 	.word	index@(_Z3addPiS_S_)
        /*0014*/ 	.word	0x00000010


	//----- nvinfo : EIATTR_MIN_STACK_SIZE
	.align		4
.L_4:
        /*0018*/ 	.byte	0x04, 0x12
        /*001a*/ 	.short	(.L_6 - .L_5)
	.align		4
.L_5:
        /*001c*/ 	.word	index@(_Z3addPiS_S_)
        /*0020*/ 	.word	0x00000010
.L_6:


//--------------------- .nv.compat                --------------------------
	.section	.nv.compat,"",@"SHT_CUDA_COMPAT_INFO"
	.align	4
        /*0000*/ 	.byte	0x02, 0x09, 0x00, 0x00, 0x02, 0x02, 0x01, 0x00, 0x02, 0x05, 0x05, 0x00, 0x03, 0x07, 0x01, 0x01
        /*0010*/ 	.byte	0x02, 0x03, 0x00, 0x00, 0x02, 0x06, 0x01, 0x00, 0x04, 0x0b, 0x08, 0x00, 0x09, 0x00, 0x00, 0x00
        /*0020*/ 	.byte	0x00, 0x00, 0x00, 0x00


//--------------------- .nv.info._Z3addPiS_S_     --------------------------
	.section	.nv.info._Z3addPiS_S_,"",@"SHT_CUDA_INFO"
	.sectionflags	@""
	.align	4


	//----- nvinfo : EIATTR_CUDA_API_VERSION
	.align		4
        /*0000*/ 	.byte	0x04, 0x37
        /*0002*/ 	.short	(.L_8 - .L_7)
.L_7:
        /*0004*/ 	.word	0x00000082


	//----- nvinfo : EIATTR_KPARAM_INFO
	.align		4
.L_8:
        /*0008*/ 	.byte	0x04, 0x17
        /*000a*/ 	.short	(.L_10 - .L_9)
.L_9:
        /*000c*/ 	.word	0x00000000
        /*0010*/ 	.short	0x0002
        /*0012*/ 	.short	0x0010
        /*0014*/ 	.byte	0x00, 0xf5, 0x21, 0x00


	//----- nvinfo : EIATTR_KPARAM_INFO
	.align		4
.L_10:
        /*0018*/ 	.byte	0x04, 0x17
        /*001a*/ 	.short	(.L_12 - .L_11)
.L_11:
        /*001c*/ 	.word	0x00000000
        /*0020*/ 	.short	0x0001
        /*0022*/ 	.short	0x0008
        /*0024*/ 	.byte	0x00, 0xf5, 0x21, 0x00


	//----- nvinfo : EIATTR_KPARAM_INFO
	.align		4
.L_12:
        /*0028*/ 	.byte	0x04, 0x17
        /*002a*/ 	.short	(.L_14 - .L_13)
.L_13:
        /*002c*/ 	.word	0x00000000
        /*0030*/ 	.short	0x0000
        /*0032*/ 	.short	0x0000
        /*0034*/ 	.byte	0x00, 0xf5, 0x21, 0x00


	//----- nvinfo : EIATTR_SPARSE_MMA_MASK
	.align		4
.L_14:
        /*0038*/ 	.byte	0x03, 0x50
        /*003a*/ 	.short	0x0000


	//----- nvinfo : EIATTR_MAXREG_COUNT
	.align		4
        /*003c*/ 	.byte	0x03, 0x1b
        /*003e*/ 	.short	0x00ff


	//----- nvinfo : EIATTR_EXTERNS
	.align		4
        /*0040*/ 	.byte	0x04, 0x0f
        /*0042*/ 	.short	(.L_16 - .L_15)


	//   ....[0]....
	.align		4
.L_15:
        /*0044*/ 	.word	index@(vprintf)


	//----- nvinfo : EIATTR_MERCURY_ISA_VERSION
	.align		4
.L_16:
        /*0048*/ 	.byte	0x03, 0x5f
        /*004a*/ 	.short	0x0101


	//----- nvinfo : EIATTR_VRC_CTA_INIT_COUNT
	.align		4
        /*004c*/ 	.byte	0x02, 0x4a
	.zero		1
	.zero		1


	//----- nvinfo : EIATTR_SYSCALL_OFFSETS
	.align		4
        /*0050*/ 	.byte	0x04, 0x46
        /*0052*/ 	.short	(.L_18 - .L_17)


	//   ....[0]....
.L_17:
        /*0054*/ 	.word	0x00000180


	//----- nvinfo : EIATTR_EXIT_INSTR_OFFSETS
	.align		4
.L_18:
        /*0058*/ 	.byte	0x04, 0x1c
        /*005a*/ 	.short	(.L_20 - .L_19)


	//   ....[0]....
.L_19:
        /*005c*/ 	.word	0x00000190


	//----- nvinfo : EIATTR_CBANK_PARAM_SIZE
	.align		4
.L_20:
        /*0060*/ 	.byte	0x03, 0x19
        /*0062*/ 	.short	0x0018


	//----- nvinfo : EIATTR_PARAM_CBANK
	.align		4
        /*0064*/ 	.byte	0x04, 0x0a
        /*0066*/ 	.short	(.L_22 - .L_21)
	.align		4
.L_21:
        /*0068*/ 	.word	index@(.nv.constant0._Z3addPiS_S_)
        /*006c*/ 	.short	0x0380
        /*006e*/ 	.short	0x0018


	//----- nvinfo : EIATTR_SW_WAR
	.align		4
.L_22:
        /*0070*/ 	.byte	0x04, 0x36
        /*0072*/ 	.short	(.L_24 - .L_23)
.L_23:
        /*0074*/ 	.word	0x00000008
.L_24:


//--------------------- .nv.callgraph             --------------------------
	.section	.nv.callgraph,"",@"SHT_CUDA_CALLGRAPH"
	.align	4
	.sectionentsize	8
	.align		4
        /*0000*/ 	.word	0x00000000
	.align		4
        /*0004*/ 	.word	0xffffffff
	.align		4
        /*0008*/ 	.word	index@(_Z3addPiS_S_)
	.align		4
        /*000c*/ 	.word	index@(vprintf)
	.align		4
        /*0010*/ 	.word	0x00000000
	.align		4
        /*0014*/ 	.word	0xfffffffe
	.align		4
        /*0018*/ 	.word	0x00000000
	.align		4
        /*001c*/ 	.word	0xfffffffd
	.align		4
        /*0020*/ 	.word	0x00000000
	.align		4
        /*0024*/ 	.word	0xfffffffc


//--------------------- .nv.constant4             --------------------------
	.section	.nv.constant4,"a",@progbits
	.align	8
	.align		8
.nv.constant4:
        /*0000*/ 	.dword	vprintf
	.align		8
        /*0008*/ 	.dword	$str


//--------------------- .text._Z3addPiS_S_        --------------------------
	.section	.text._Z3addPiS_S_,"ax",@progbits
	.align	128
        .global         _Z3addPiS_S_
        .type           _Z3addPiS_S_,@function
        .size           _Z3addPiS_S_,(.L_x_2 - _Z3addPiS_S_)
        .other          _Z3addPiS_S_,@"STO_CUDA_ENTRY STV_DEFAULT"
_Z3addPiS_S_:
.text._Z3addPiS_S_:
[----:B------:R-:W0:Y:S08]  /*0000*/  LDC R1, c[0x0][0x37c] ;  /* 0x0000df00ff017b82 */ /* 0x000e300000000800 */
[----:B------:R-:W1:Y:S01]  /*0010*/  LDC.64 R2, c[0x0][0x380] ;  /* 0x0000e000ff027b82 */ /* 0x000e620000000a00 */
[----:B------:R-:W1:Y:S01]  /*0020*/  LDCU.64 UR4, c[0x0][0x358] ;  /* 0x00006b00ff0477ac */ /* 0x000e620008000a00 */
[----:B0-----:R-:W-:Y:S01]  /*0030*/  VIADD R1, R1, 0xfffffff0 ;  /* 0xfffffff001017836 */ /* 0x001fe20000000000 */
[----:B------:R-:W0:Y:S05]  /*0040*/  LDCU.64 UR6, c[0x4][0x8] ;  /* 0x01000100ff0677ac */ /* 0x000e2a0008000a00 */
[----:B------:R-:W2:Y:S01]  /*0050*/  LDC.64 R8, c[0x0][0x388] ;  /* 0x0000e200ff087b82 */ /* 0x000ea20000000a00 */
[----:B-1----:R-:W3:Y:S04]  /*0060*/  LDG.E R0, desc[UR4][R2.64] ;  /* 0x0000000402007981 */ /* 0x002ee8000c1e1900 */
[----:B--2---:R-:W3:Y:S03]  /*0070*/  LDG.E R7, desc[UR4][R8.64] ;  /* 0x0000000408077981 */ /* 0x004ee6000c1e1900 */
[----:B------:R-:W1:Y:S01]  /*0080*/  LDC.64 R4, c[0x0][0x390] ;  /* 0x0000e400ff047b82 */ /* 0x000e620000000a00 */
[----:B---3--:R-:W-:-:S05]  /*0090*/  IMAD.IADD R0, R0, 0x1, R7 ;  /* 0x0000000100007824 */ /* 0x008fca00078e0207 */
[----:B-1----:R0:W-:Y:S04]  /*00a0*/  STG.E desc[UR4][R4.64], R0 ;  /* 0x0000000004007986 */ /* 0x0021e8000c101904 */
[----:B------:R-:W2:Y:S04]  /*00b0*/  LDG.E R10, desc[UR4][R2.64] ;  /* 0x00000004020a7981 */ /* 0x000ea8000c1e1900 */
[----:B------:R-:W2:Y:S01]  /*00c0*/  LDG.E R11, desc[UR4][R8.64] ;  /* 0x00000004080b7981 */ /* 0x000ea2000c1e1900 */
[----:B------:R-:W-:Y:S01]  /*00d0*/  MOV R12, 0x0 ;  /* 0x00000000000c7802 */ /* 0x000fe20000000f00 */
[----:B------:R-:W1:Y:S02]  /*00e0*/  LDCU UR4, c[0x0][0x2f8] ;  /* 0x00005f00ff0477ac */ /* 0x000e640008000800 */
[----:B------:R3:W-:Y:S01]  /*00f0*/  STL [R1+0x8], R0 ;  /* 0x0000080001007387 */ /* 0x0007e20000100800 */
[----:B0-----:R-:W-:Y:S01]  /*0100*/  MOV R4, UR6 ;  /* 0x0000000600047c02 */ /* 0x001fe20008000f00 */
[----:B------:R-:W0:Y:S01]  /*0110*/  LDCU UR5, c[0x0][0x2fc] ;  /* 0x00005f80ff0577ac */ /* 0x000e220008000800 */
[----:B------:R-:W4:Y:S01]  /*0120*/  LDC.64 R12, c[0x4][R12] ;  /* 0x010000000c0c7b82 */ /* 0x000f220000000a00 */
[----:B------:R-:W-:Y:S01]  /*0130*/  IMAD.U32 R5, RZ, RZ, UR7 ;  /* 0x00000007ff057e24 */ /* 0x000fe2000f8e00ff */
[----:B-1----:R-:W-:-:S04]  /*0140*/  IADD3 R6, P0, PT, R1, UR4, RZ ;  /* 0x0000000401067c10 */ /* 0x002fc8000ff1e0ff */
[----:B0-----:R-:W-:Y:S01]  /*0150*/  IADD3.X R7, PT, PT, RZ, UR5, RZ, P0, !PT ;  /* 0x00000005ff077c10 */ /* 0x001fe200087fe4ff */
[----:B--2-4-:R3:W-:Y:S08]  /*0160*/  STL.64 [R1], R10 ;  /* 0x0000000a01007387 */ /* 0x0147f00000100a00 */
[----:B------:R-:W-:-:S07]  /*0170*/  LEPC R20, `(.L_x_0) ;  /* 0x000000001014794e */ /* 0x000fce0000000000 */
[----:B---3--:R-:W-:Y:S05]  /*0180*/  CALL.ABS.NOINC R12 ;  /* 0x000000000c007343 */ /* 0x008fea0003c00000 */
.L_x_0:
[----:B------:R-:W-:Y:S05]  /*0190*/  EXIT ;  /* 0x000000000000794d */ /* 0x000fea0003800000 */
.L_x_1:
[----:B------:R-:W-:-:S00]  /*01a0*/  BRA `(.L_x_1) ;  /* 0xfffffffc00fc7947 */ /* 0x000fc0000383ffff */
[----:B------:R-:W-:-:S00]  /*01b0*/  NOP ;  /* 0x0000000000007918 */ /* 0x000fc00000000000 */
        /* <DEDUP_REMOVED lines=12> */
.L_x_2:


//--------------------- .nv.global.init           --------------------------
	.section	.nv.global.init,"aw",@progbits
.nv.global.init:
	.type		$str,@object
	.size		$str,(.L_0 - $str)
$str:
        /*0000*/ 	.byte	0x47, 0x50, 0x55, 0x20, 0x3a, 0x20, 0x63, 0x6f, 0x6d, 0x70, 0x75, 0x74, 0x65, 0x64, 0x20, 0x25
        /*0010*/ 	.byte	0x64, 0x20, 0x2b, 0x20, 0x25, 0x64, 0x20, 0x3d, 0x20, 0x25, 0x64, 0x0a, 0x00
.L_0:


//--------------------- .nv.shared.reserved.0     --------------------------
	.section	.nv.shared.reserved.0,"aw",@nobits
	.weak		__nv_reservedSMEM_offset_0_alias
	.size		__nv_reservedSMEM_offset_0_alias, 0, 64
	.other		__nv_reservedSMEM_offset_0_alias,@"STO_CUDA_RESERVED_SHARED STV_DEFAULT"
__nv_reservedSMEM_offset_0_alias:
	.zero		0
	.zero		64


//--------------------- .nv.constant0._Z3addPiS_S_ --------------------------
	.section	.nv.constant0._Z3addPiS_S_,"a",@progbits
	.sectionflags	@""
	.align	4
.nv.constant0._Z3addPiS_S_:
	.zero		920


//--------------------- SYMBOLS --------------------------

	.type		.nv.reservedSmem.offset0,@object
	.size		.nv.reservedSmem.offset0,0x4
	.type		vprintf,@function
